//
// Generated by NVIDIA NVVM Compiler
//
// Compiler Build ID: CL-36424714
// Cuda compilation tools, release 13.0, V13.0.88
// Based on NVVM 20.0.0
//

.version 9.0
.target sm_100
.address_size 64

	// .globl	_Z11sgemm_naiveiiiPKfS0_Pf

.visible .entry _Z11sgemm_naiveiiiPKfS0_Pf(
	.param .u32 _Z11sgemm_naiveiiiPKfS0_Pf_param_0,
	.param .u32 _Z11sgemm_naiveiiiPKfS0_Pf_param_1,
	.param .u32 _Z11sgemm_naiveiiiPKfS0_Pf_param_2,
	.param .u64 .ptr .align 1 _Z11sgemm_naiveiiiPKfS0_Pf_param_3,
	.param .u64 .ptr .align 1 _Z11sgemm_naiveiiiPKfS0_Pf_param_4,
	.param .u64 .ptr .align 1 _Z11sgemm_naiveiiiPKfS0_Pf_param_5
)
{
	.reg .pred 	%p<13>;
	.reg .b32 	%r<94>;
	.reg .b32 	%f<70>;
	.reg .b64 	%rd<69>;

	ld.param.u32 	%r46, [_Z11sgemm_naiveiiiPKfS0_Pf_param_0];
	ld.param.u32 	%r47, [_Z11sgemm_naiveiiiPKfS0_Pf_param_1];
	ld.param.u32 	%r45, [_Z11sgemm_naiveiiiPKfS0_Pf_param_2];
	ld.param.u64 	%rd4, [_Z11sgemm_naiveiiiPKfS0_Pf_param_3];
	ld.param.u64 	%rd5, [_Z11sgemm_naiveiiiPKfS0_Pf_param_4];
	ld.param.u64 	%rd3, [_Z11sgemm_naiveiiiPKfS0_Pf_param_5];
	cvta.to.global.u64 	%rd1, %rd5;
	cvta.to.global.u64 	%rd2, %rd4;
	mov.u32 	%r48, %ctaid.x;
	mov.u32 	%r49, %ntid.x;
	mov.u32 	%r50, %tid.x;
	mad.lo.s32 	%r1, %r48, %r49, %r50;
	mov.u32 	%r51, %ctaid.y;
	mov.u32 	%r52, %ntid.y;
	mul.lo.s32 	%r2, %r51, %r52;
	mov.u32 	%r3, %tid.y;
	add.s32 	%r53, %r2, %r3;
	setp.ge.u32 	%p1, %r1, %r46;
	setp.ge.u32 	%p2, %r53, %r47;
	or.pred  	%p3, %p1, %p2;
	@%p3 bra 	$L__BB0_14;
	setp.lt.s32 	%p4, %r45, 1;
	mov.f32 	%f69, 0f00000000;
	@%p4 bra 	$L__BB0_13;
	mul.lo.s32 	%r5, %r45, %r1;
	and.b32  	%r6, %r45, 7;
	setp.lt.u32 	%p5, %r45, 8;
	mov.f32 	%f69, 0f00000000;
	mov.b32 	%r92, 0;
	@%p5 bra 	$L__BB0_5;
	and.b32  	%r92, %r45, 2147483640;
	neg.s32 	%r90, %r92;
	add.s32 	%r55, %r3, %r47;
	add.s32 	%r89, %r55, %r2;
	shl.b32 	%r10, %r47, 3;
	shl.b32 	%r56, %r47, 1;
	add.s32 	%r88, %r53, %r56;
	mad.lo.s32 	%r87, %r47, 3, %r53;
	shl.b32 	%r57, %r47, 2;
	add.s32 	%r86, %r53, %r57;
	mad.lo.s32 	%r85, %r47, 5, %r53;
	mad.lo.s32 	%r84, %r47, 6, %r53;
	mad.lo.s32 	%r83, %r47, 7, %r53;
	add.s32 	%r81, %r5, 3;
	mov.f32 	%f69, 0f00000000;
	mov.u32 	%r82, %r53;
$L__BB0_4:
	.pragma "nounroll";
	add.s32 	%r58, %r81, -3;
	mul.wide.u32 	%rd6, %r58, 4;
	add.s64 	%rd7, %rd2, %rd6;
	ld.global.f32 	%f17, [%rd7];
	mul.wide.u32 	%rd8, %r82, 4;
	add.s64 	%rd9, %rd1, %rd8;
	ld.global.f32 	%f18, [%rd9];
	fma.rn.f32 	%f19, %f17, %f18, %f69;
	add.s32 	%r59, %r81, -2;
	mul.wide.u32 	%rd10, %r59, 4;
	add.s64 	%rd11, %rd2, %rd10;
	ld.global.f32 	%f20, [%rd11];
	mul.wide.u32 	%rd12, %r89, 4;
	add.s64 	%rd13, %rd1, %rd12;
	ld.global.f32 	%f21, [%rd13];
	fma.rn.f32 	%f22, %f20, %f21, %f19;
	add.s32 	%r60, %r81, -1;
	mul.wide.u32 	%rd14, %r60, 4;
	add.s64 	%rd15, %rd2, %rd14;
	ld.global.f32 	%f23, [%rd15];
	mul.wide.u32 	%rd16, %r88, 4;
	add.s64 	%rd17, %rd1, %rd16;
	ld.global.f32 	%f24, [%rd17];
	fma.rn.f32 	%f25, %f23, %f24, %f22;
	add.s32 	%r61, %r81, 4;
	mul.wide.u32 	%rd18, %r81, 4;
	add.s64 	%rd19, %rd2, %rd18;
	ld.global.f32 	%f26, [%rd19];
	mul.wide.u32 	%rd20, %r87, 4;
	add.s64 	%rd21, %rd1, %rd20;
	ld.global.f32 	%f27, [%rd21];
	fma.rn.f32 	%f28, %f26, %f27, %f25;
	add.s32 	%r62, %r81, 1;
	mul.wide.u32 	%rd22, %r62, 4;
	add.s64 	%rd23, %rd2, %rd22;
	ld.global.f32 	%f29, [%rd23];
	mul.wide.u32 	%rd24, %r86, 4;
	add.s64 	%rd25, %rd1, %rd24;
	ld.global.f32 	%f30, [%rd25];
	fma.rn.f32 	%f31, %f29, %f30, %f28;
	add.s32 	%r63, %r81, 2;
	mul.wide.u32 	%rd26, %r63, 4;
	add.s64 	%rd27, %rd2, %rd26;
	ld.global.f32 	%f32, [%rd27];
	mul.wide.u32 	%rd28, %r85, 4;
	add.s64 	%rd29, %rd1, %rd28;
	ld.global.f32 	%f33, [%rd29];
	fma.rn.f32 	%f34, %f32, %f33, %f31;
	add.s32 	%r64, %r81, 3;
	mul.wide.u32 	%rd30, %r64, 4;
	add.s64 	%rd31, %rd2, %rd30;
	ld.global.f32 	%f35, [%rd31];
	mul.wide.u32 	%rd32, %r84, 4;
	add.s64 	%rd33, %rd1, %rd32;
	ld.global.f32 	%f36, [%rd33];
	fma.rn.f32 	%f37, %f35, %f36, %f34;
	mul.wide.u32 	%rd34, %r61, 4;
	add.s64 	%rd35, %rd2, %rd34;
	ld.global.f32 	%f38, [%rd35];
	mul.wide.u32 	%rd36, %r83, 4;
	add.s64 	%rd37, %rd1, %rd36;
	ld.global.f32 	%f39, [%rd37];
	fma.rn.f32 	%f69, %f38, %f39, %f37;
	add.s32 	%r90, %r90, 8;
	add.s32 	%r89, %r89, %r10;
	add.s32 	%r88, %r88, %r10;
	add.s32 	%r87, %r87, %r10;
	add.s32 	%r86, %r86, %r10;
	add.s32 	%r85, %r85, %r10;
	add.s32 	%r84, %r84, %r10;
	add.s32 	%r83, %r83, %r10;
	add.s32 	%r82, %r82, %r10;
	add.s32 	%r81, %r81, 8;
	setp.ne.s32 	%p6, %r90, 0;
	@%p6 bra 	$L__BB0_4;
$L__BB0_5:
	setp.eq.s32 	%p7, %r6, 0;
	@%p7 bra 	$L__BB0_13;
	and.b32  	%r39, %r45, 3;
	setp.lt.u32 	%p8, %r6, 4;
	@%p8 bra 	$L__BB0_8;
	add.s32 	%r65, %r92, %r5;
	mul.wide.u32 	%rd38, %r65, 4;
	add.s64 	%rd39, %rd2, %rd38;
	ld.global.f32 	%f41, [%rd39];
	mad.lo.s32 	%r66, %r92, %r47, %r53;
	mul.wide.u32 	%rd40, %r66, 4;
	add.s64 	%rd41, %rd1, %rd40;
	ld.global.f32 	%f42, [%rd41];
	fma.rn.f32 	%f43, %f41, %f42, %f69;
	add.s32 	%r67, %r65, 1;
	mul.wide.u32 	%rd42, %r67, 4;
	add.s64 	%rd43, %rd2, %rd42;
	ld.global.f32 	%f44, [%rd43];
	add.s32 	%r68, %r66, %r47;
	mul.wide.u32 	%rd44, %r68, 4;
	add.s64 	%rd45, %rd1, %rd44;
	ld.global.f32 	%f45, [%rd45];
	fma.rn.f32 	%f46, %f44, %f45, %f43;
	add.s32 	%r69, %r65, 2;
	mul.wide.u32 	%rd46, %r69, 4;
	add.s64 	%rd47, %rd2, %rd46;
	ld.global.f32 	%f47, [%rd47];
	add.s32 	%r70, %r68, %r47;
	mul.wide.u32 	%rd48, %r70, 4;
	add.s64 	%rd49, %rd1, %rd48;
	ld.global.f32 	%f48, [%rd49];
	fma.rn.f32 	%f49, %f47, %f48, %f46;
	add.s32 	%r71, %r65, 3;
	mul.wide.u32 	%rd50, %r71, 4;
	add.s64 	%rd51, %rd2, %rd50;
	ld.global.f32 	%f50, [%rd51];
	add.s32 	%r72, %r70, %r47;
	mul.wide.u32 	%rd52, %r72, 4;
	add.s64 	%rd53, %rd1, %rd52;
	ld.global.f32 	%f51, [%rd53];
	fma.rn.f32 	%f69, %f50, %f51, %f49;
	add.s32 	%r92, %r92, 4;
$L__BB0_8:
	setp.eq.s32 	%p9, %r39, 0;
	@%p9 bra 	$L__BB0_13;
	setp.eq.s32 	%p10, %r39, 1;
	@%p10 bra 	$L__BB0_11;
	add.s32 	%r73, %r92, %r5;
	mul.wide.u32 	%rd54, %r73, 4;
	add.s64 	%rd55, %rd2, %rd54;
	ld.global.f32 	%f53, [%rd55];
	mad.lo.s32 	%r74, %r92, %r47, %r53;
	mul.wide.u32 	%rd56, %r74, 4;
	add.s64 	%rd57, %rd1, %rd56;
	ld.global.f32 	%f54, [%rd57];
	fma.rn.f32 	%f55, %f53, %f54, %f69;
	add.s32 	%r75, %r73, 1;
	mul.wide.u32 	%rd58, %r75, 4;
	add.s64 	%rd59, %rd2, %rd58;
	ld.global.f32 	%f56, [%rd59];
	add.s32 	%r76, %r74, %r47;
	mul.wide.u32 	%rd60, %r76, 4;
	add.s64 	%rd61, %rd1, %rd60;
	ld.global.f32 	%f57, [%rd61];
	fma.rn.f32 	%f69, %f56, %f57, %f55;
	add.s32 	%r92, %r92, 2;
$L__BB0_11:
	and.b32  	%r77, %r45, 1;
	setp.eq.b32 	%p11, %r77, 1;
	not.pred 	%p12, %p11;
	@%p12 bra 	$L__BB0_13;
	add.s32 	%r78, %r92, %r5;
	mul.wide.u32 	%rd62, %r78, 4;
	add.s64 	%rd63, %rd2, %rd62;
	ld.global.f32 	%f58, [%rd63];
	mad.lo.s32 	%r79, %r92, %r47, %r53;
	mul.wide.u32 	%rd64, %r79, 4;
	add.s64 	%rd65, %rd1, %rd64;
	ld.global.f32 	%f59, [%rd65];
	fma.rn.f32 	%f69, %f58, %f59, %f69;
$L__BB0_13:
	mad.lo.s32 	%r80, %r47, %r1, %r53;
	cvta.to.global.u64 	%rd66, %rd3;
	mul.wide.u32 	%rd67, %r80, 4;
	add.s64 	%rd68, %rd66, %rd67;
	ld.global.f32 	%f60, [%rd68];
	mul.f32 	%f61, %f69, %f60;
	st.global.f32 	[%rd68], %f61;
$L__BB0_14:
	ret;

}


// ===== COMPILED SASS (sm_100) =====

	.target	sm_100

	.elftype	@"ET_EXEC"


//--------------------- .note.nv.tkinfo           --------------------------
	.section	.note.nv.tkinfo,"",@"SHT_NOTE"
	.sectionflags	@"SHF_NOTE_NV_TKINFO"
	.tkinfo
        /*0018*/ 	.word	0x00000002
        /*0030*/ 	.string	""
        /*0030*/ 	.string	"ptxas"
        /*0030*/ 	.string	"Cuda compilation tools, release 13.0, V13.0.88"
        /*0030*/ 	.string	"Build cuda_13.0.r13.0/compiler.36424714_0"
        /*0030*/ 	.string	"-arch sm_100 -m 64 "



//--------------------- .note.nv.cuinfo           --------------------------
	.section	.note.nv.cuinfo,"",@"SHT_NOTE"
	.sectionflags	@"SHF_NOTE_NV_CUINFO"
        /*0018*/ 	.short	0x0002
        /*001a*/ 	.short	0x0064
        /*001c*/ 	.short	0x0082
	.zero		2


//--------------------- .nv.info                  --------------------------
	.section	.nv.info,"",@"SHT_CUDA_INFO"
	.align	4


	//----- nvinfo : EIATTR_REGCOUNT
	.align		4
        /*0000*/ 	.byte	0x04, 0x2f
        /*0002*/ 	.short	(.L_1 - .L_0)
	.align		4
.L_0:
        /*0004*/ 	.word	index@(_Z11sgemm_naiveiiiPKfS0_Pf)
        /*0008*/ 	.word	0x00000020


	//----- nvinfo : EIATTR_FRAME_SIZE
	.align		4
.L_1:
        /*000c*/ 	.byte	0x04, 0x11
        /*000e*/ 	.short	(.L_3 - .L_2)
	.align		4
.L_2:
        /*0010*/ 	.word	index@(_Z11sgemm_naiveiiiPKfS0_Pf)
        /*0014*/ 	.word	0x00000000


	//----- nvinfo : EIATTR_MIN_STACK_SIZE
	.align		4
.L_3:
        /*0018*/ 	.byte	0x04, 0x12
        /*001a*/ 	.short	(.L_5 - .L_4)
	.align		4
.L_4:
        /*001c*/ 	.word	index@(_Z11sgemm_naiveiiiPKfS0_Pf)
        /*0020*/ 	.word	0x00000000
.L_5:


//--------------------- .nv.compat                --------------------------
	.section	.nv.compat,"",@"SHT_CUDA_COMPAT_INFO"
	.align	4
        /*0000*/ 	.byte	0x02, 0x09, 0x00, 0x00, 0x02, 0x02, 0x01, 0x00, 0x02, 0x05, 0x05, 0x00, 0x03, 0x07, 0x01, 0x01
        /*0010*/ 	.byte	0x02, 0x03, 0x00, 0x00, 0x02, 0x06, 0x01, 0x00, 0x04, 0x0b, 0x08, 0x00, 0x09, 0x00, 0x00, 0x00
        /*0020*/ 	.byte	0x00, 0x00, 0x00, 0x00


//--------------------- .nv.info._Z11sgemm_naiveiiiPKfS0_Pf --------------------------
	.section	.nv.info._Z11sgemm_naiveiiiPKfS0_Pf,"",@"SHT_CUDA_INFO"
	.sectionflags	@""
	.align	4


	//----- nvinfo : EIATTR_CUDA_API_VERSION
	.align		4
        /*0000*/ 	.byte	0x04, 0x37
        /*0002*/ 	.short	(.L_7 - .L_6)
.L_6:
        /*0004*/ 	.word	0x00000082


	//----- nvinfo : EIATTR_KPARAM_INFO
	.align		4
.L_7:
        /*0008*/ 	.byte	0x04, 0x17
        /*000a*/ 	.short	(.L_9 - .L_8)
.L_8:
        /*000c*/ 	.word	0x00000000
        /*0010*/ 	.short	0x0005
        /*0012*/ 	.short	0x0020
        /*0014*/ 	.byte	0x00, 0xf5, 0x21, 0x00


	//----- nvinfo : EIATTR_KPARAM_INFO
	.align		4
.L_9:
        /*0018*/ 	.byte	0x04, 0x17
        /*001a*/ 	.short	(.L_11 - .L_10)
.L_10:
        /*001c*/ 	.word	0x00000000
        /*0020*/ 	.short	0x0004
        /*0022*/ 	.short	0x0018
        /*0024*/ 	.byte	0x00, 0xf5, 0x21, 0x00


	//----- nvinfo : EIATTR_KPARAM_INFO
	.align		4
.L_11:
        /*0028*/ 	.byte	0x04, 0x17
        /*002a*/ 	.short	(.L_13 - .L_12)
.L_12:
        /*002c*/ 	.word	0x00000000
        /*0030*/ 	.short	0x0003
        /*0032*/ 	.short	0x0010
        /*0034*/ 	.byte	0x00, 0xf5, 0x21, 0x00


	//----- nvinfo : EIATTR_KPARAM_INFO
	.align		4
.L_13:
        /*0038*/ 	.byte	0x04, 0x17
        /*003a*/ 	.short	(.L_15 - .L_14)
.L_14:
        /*003c*/ 	.word	0x00000000
        /*0040*/ 	.short	0x0002
        /*0042*/ 	.short	0x0008
        /*0044*/ 	.byte	0x00, 0xf0, 0x11, 0x00


	//----- nvinfo : EIATTR_KPARAM_INFO
	.align		4
.L_15:
        /*0048*/ 	.byte	0x04, 0x17
        /*004a*/ 	.short	(.L_17 - .L_16)
.L_16:
        /*004c*/ 	.word	0x00000000
        /*0050*/ 	.short	0x0001
        /*0052*/ 	.short	0x0004
        /*0054*/ 	.byte	0x00, 0xf0, 0x11, 0x00


	//----- nvinfo : EIATTR_KPARAM_INFO
	.align		4
.L_17:
        /*0058*/ 	.byte	0x04, 0x17
        /*005a*/ 	.short	(.L_19 - .L_18)
.L_18:
        /*005c*/ 	.word	0x00000000
        /*0060*/ 	.short	0x0000
        /*0062*/ 	.short	0x0000
        /*0064*/ 	.byte	0x00, 0xf0, 0x11, 0x00


	//----- nvinfo : EIATTR_SPARSE_MMA_MASK
	.align		4
.L_19:
        /*0068*/ 	.byte	0x03, 0x50
        /*006a*/ 	.short	0x0000


	//----- nvinfo : EIATTR_MAXREG_COUNT
	.align		4
        /*006c*/ 	.byte	0x03, 0x1b
        /*006e*/ 	.short	0x00ff


	//----- nvinfo : EIATTR_MERCURY_ISA_VERSION
	.align		4
        /*0070*/ 	.byte	0x03, 0x5f
        /*0072*/ 	.short	0x0101


	//----- nvinfo : EIATTR_VRC_CTA_INIT_COUNT
	.align		4
        /*0074*/ 	.byte	0x02, 0x4a
	.zero		1
	.zero		1


	//----- nvinfo : EIATTR_EXIT_INSTR_OFFSETS
	.align		4
        /*0078*/ 	.byte	0x04, 0x1c
        /*007a*/ 	.short	(.L_21 - .L_20)


	//   ....[0]....
.L_20:
        /*007c*/ 	.word	0x000000d0


	//   ....[1]....
        /*0080*/ 	.word	0x00000aa0


	//----- nvinfo : EIATTR_CBANK_PARAM_SIZE
	.align		4
.L_21:
        /*0084*/ 	.byte	0x03, 0x19
        /*0086*/ 	.short	0x0028


	//----- nvinfo : EIATTR_PARAM_CBANK
	.align		4
        /*0088*/ 	.byte	0x04, 0x0a
        /*008a*/ 	.short	(.L_23 - .L_22)
	.align		4
.L_22:
        /*008c*/ 	.word	index@(.nv.constant0._Z11sgemm_naiveiiiPKfS0_Pf)
        /*0090*/ 	.short	0x0380
        /*0092*/ 	.short	0x0028


	//----- nvinfo : EIATTR_SW_WAR
	.align		4
.L_23:
        /*0094*/ 	.byte	0x04, 0x36
        /*0096*/ 	.short	(.L_25 - .L_24)
.L_24:
        /*0098*/ 	.word	0x00000008
.L_25:


//--------------------- .nv.callgraph             --------------------------
	.section	.nv.callgraph,"",@"SHT_CUDA_CALLGRAPH"
	.align	4
	.sectionentsize	8
	.align		4
        /*0000*/ 	.word	0x00000000
	.align		4
        /*0004*/ 	.word	0xffffffff
	.align		4
        /*0008*/ 	.word	0x00000000
	.align		4
        /*000c*/ 	.word	0xfffffffe
	.align		4
        /*0010*/ 	.word	0x00000000
	.align		4
        /*0014*/ 	.word	0xfffffffd
	.align		4
        /*0018*/ 	.word	0x00000000
	.align		4
        /*001c*/ 	.word	0xfffffffc


//--------------------- .text._Z11sgemm_naiveiiiPKfS0_Pf --------------------------
	.section	.text._Z11sgemm_naiveiiiPKfS0_Pf,"ax",@progbits
	.align	128
        .global         _Z11sgemm_naiveiiiPKfS0_Pf
        .type           _Z11sgemm_naiveiiiPKfS0_Pf,@function
        .size           _Z11sgemm_naiveiiiPKfS0_Pf,(.L_x_5 - _Z11sgemm_naiveiiiPKfS0_Pf)
        .other          _Z11sgemm_naiveiiiPKfS0_Pf,@"STO_CUDA_ENTRY STV_DEFAULT"
_Z11sgemm_naiveiiiPKfS0_Pf:
.text._Z11sgemm_naiveiiiPKfS0_Pf:
[----:B------:R-:W-:Y:S01]  /*0000*/  LDC R1, c[0x0][0x37c] ;  /* 0x0000df00ff017b82 */ /* 0x000fe20000000800 */
[----:B------:R-:W0:Y:S07]  /*0010*/  S2R R8, SR_TID.Y ;  /* 0x0000000000087919 */ /* 0x000e2e0000002200 */
[----:B------:R-:W1:Y:S01]  /*0020*/  S2UR UR4, SR_CTAID.Y ;  /* 0x00000000000479c3 */ /* 0x000e620000002600 */
[----:B------:R-:W2:Y:S07]  /*0030*/  S2R R2, SR_TID.X ;  /* 0x0000000000027919 */ /* 0x000eae0000002100 */
[----:B------:R-:W2:Y:S01]  /*0040*/  LDC R3, c[0x0][0x360] ;  /* 0x0000d800ff037b82 */ /* 0x000ea20000000800 */
[----:B------:R-:W1:Y:S07]  /*0050*/  LDCU UR5, c[0x0][0x364] ;  /* 0x00006c80ff0577ac */ /* 0x000e6e0008000800 */
[----:B------:R-:W2:Y:S08]  /*0060*/  S2UR UR6, SR_CTAID.X ;  /* 0x00000000000679c3 */ /* 0x000eb00000002500 */
[----:B------:R-:W3:Y:S01]  /*0070*/  LDC.64 R4, c[0x0][0x380] ;  /* 0x0000e000ff047b82 */ /* 0x000ee20000000a00 */
[----:B-1----:R-:W-:-:S06]  /*0080*/  UIMAD UR4, UR4, UR5, URZ ;  /* 0x00000005040472a4 */ /* 0x002fcc000f8e02ff */
[----:B0-----:R-:W-:Y:S01]  /*0090*/  IADD3 R0, PT, PT, R8, UR4, RZ ;  /* 0x0000000408007c10 */ /* 0x001fe2000fffe0ff */
[----:B--2---:R-:W-:-:S03]  /*00a0*/  IMAD R3, R3, UR6, R2 ;  /* 0x0000000603037c24 */ /* 0x004fc6000f8e0202 */
[----:B---3--:R-:W-:-:S04]  /*00b0*/  ISETP.GE.U32.AND P0, PT, R0, R5, PT ;  /* 0x000000050000720c */ /* 0x008fc80003f06070 */
[----:B------:R-:W-:-:S13]  /*00c0*/  ISETP.GE.U32.OR P0, PT, R3, R4, P0 ;  /* 0x000000040300720c */ /* 0x000fda0000706470 */
[----:B------:R-:W-:Y:S05]  /*00d0*/  @P0 EXIT ;  /* 0x000000000000094d */ /* 0x000fea0003800000 */
[----:B------:R-:W0:Y:S01]  /*00e0*/  LDC R2, c[0x0][0x388] ;  /* 0x0000e200ff027b82 */ /* 0x000e220000000800 */
[----:B------:R-:W1:Y:S01]  /*00f0*/  LDCU.64 UR6, c[0x0][0x358] ;  /* 0x00006b00ff0677ac */ /* 0x000e620008000a00 */
[----:B------:R-:W-:Y:S01]  /*0100*/  HFMA2 R25, -RZ, RZ, 0, 0 ;  /* 0x00000000ff197431 */ /* 0x000fe200000001ff */
[----:B0-----:R-:W-:-:S13]  /*0110*/  ISETP.GE.AND P0, PT, R2, 0x1, PT ;  /* 0x000000010200780c */ /* 0x001fda0003f06270 */
[----:B-1----:R-:W-:Y:S05]  /*0120*/  @!P0 BRA `(.L_x_0) ;  /* 0x0000000800448947 */ /* 0x002fea0003800000 */
[C---:B------:R-:W-:Y:S02]  /*0130*/  ISETP.GE.U32.AND P1, PT, R2.reuse, 0x8, PT ;  /* 0x000000080200780c */ /* 0x040fe40003f26070 */
[----:B------:R-:W-:Y:S02]  /*0140*/  LOP3.LUT R6, R2, 0x7, RZ, 0xc0, !PT ;  /* 0x0000000702067812 */ /* 0x000fe400078ec0ff */
[----:B------:R-:W-:Y:S02]  /*0150*/  MOV R25, RZ ;  /* 0x000000ff00197202 */ /* 0x000fe40000000f00 */
[----:B------:R-:W-:Y:S02]  /*0160*/  ISETP.NE.AND P0, PT, R6, RZ, PT ;  /* 0x000000ff0600720c */ /* 0x000fe40003f05270 */
[----:B------:R-:W-:-:S05]  /*0170*/  MOV R7, RZ ;  /* 0x000000ff00077202 */ /* 0x000fca0000000f00 */
[----:B------:R-:W-:Y:S06]  /*0180*/  @!P1 BRA `(.L_x_1) ;  /* 0x0000000400249947 */ /* 0x000fec0003800000 */
[----:B------:R-:W-:Y:S01]  /*0190*/  LOP3.LUT R7, R2, 0x7ffffff8, RZ, 0xc0, !PT ;  /* 0x7ffffff802077812 */ /* 0x000fe200078ec0ff */
[C---:B------:R-:W-:Y:S01]  /*01a0*/  IMAD R10, R5.reuse, 0x3, R0 ;  /* 0x00000003050a7824 */ /* 0x040fe200078e0200 */
[C---:B------:R-:W-:Y:S01]  /*01b0*/  IADD3 R4, PT, PT, R5.reuse, UR4, R8 ;  /* 0x0000000405047c10 */ /* 0x040fe2000fffe008 */
[C-C-:B------:R-:W-:Y:S01]  /*01c0*/  IMAD R14, R5.reuse, 0x5, R0.reuse ;  /* 0x00000005050e7824 */ /* 0x140fe200078e0200 */
[CC--:B------:R-:W-:Y:S01]  /*01d0*/  LEA R8, R5.reuse, R0.reuse, 0x1 ;  /* 0x0000000005087211 */ /* 0x0c0fe200078e08ff */
[C-C-:B------:R-:W-:Y:S01]  /*01e0*/  IMAD R9, R5.reuse, 0x6, R0.reuse ;  /* 0x0000000605097824 */ /* 0x140fe200078e0200 */
[C---:B------:R-:W-:Y:S01]  /*01f0*/  LEA R12, R5.reuse, R0, 0x2 ;  /* 0x00000000050c7211 */ /* 0x040fe200078e10ff */
[----:B------:R-:W-:Y:S01]  /*0200*/  IMAD R11, R5, 0x7, R0 ;  /* 0x00000007050b7824 */ /* 0x000fe200078e0200 */
[----:B------:R-:W-:Y:S01]  /*0210*/  MOV R25, RZ ;  /* 0x000000ff00197202 */ /* 0x000fe20000000f00 */
[----:B------:R-:W-:Y:S01]  /*0220*/  IMAD R15, R3, R2, 0x3 ;  /* 0x00000003030f7424 */ /* 0x000fe200078e0202 */
[----:B------:R-:W-:-:S02]  /*0230*/  MOV R13, R0 ;  /* 0x00000000000d7202 */ /* 0x000fc40000000f00 */
[----:B------:R-:W-:-:S07]  /*0240*/  IADD3 R24, PT, PT, -R7, RZ, RZ ;  /* 0x000000ff07187210 */ /* 0x000fce0007ffe1ff */
.L_x_2:
[----:B------:R-:W0:Y:S01]  /*0250*/  LDC.64 R20, c[0x0][0x390] ;  /* 0x0000e400ff147b82 */ /* 0x000e220000000a00 */
[----:B------:R-:W-:-:S07]  /*0260*/  IADD3 R23, PT, PT, R15, -0x3, RZ ;  /* 0xfffffffd0f177810 */ /* 0x000fce0007ffe0ff */
[----:B------:R-:W1:Y:S01]  /*0270*/  LDC.64 R16, c[0x0][0x398] ;  /* 0x0000e600ff107b82 */ /* 0x000e620000000a00 */
[----:B0-----:R-:W-:-:S06]  /*0280*/  IMAD.WIDE.U32 R22, R23, 0x4, R20 ;  /* 0x0000000417167825 */ /* 0x001fcc00078e0014 */
[----:B------:R-:W2:Y:S01]  /*0290*/  LDG.E R22, desc[UR6][R22.64] ;  /* 0x0000000616167981 */ /* 0x000ea2000c1e1900 */
[----:B-1----:R-:W-:-:S06]  /*02a0*/  IMAD.WIDE.U32 R18, R13, 0x4, R16 ;  /* 0x000000040d127825 */ /* 0x002fcc00078e0010 */
[----:B------:R-:W2:Y:S01]  /*02b0*/  LDG.E R18, desc[UR6][R18.64] ;  /* 0x0000000612127981 */ /* 0x000ea2000c1e1900 */
[----:B------:R-:W-:Y:S01]  /*02c0*/  IADD3 R27, PT, PT, R15, -0x2, RZ ;  /* 0xfffffffe0f1b7810 */ /* 0x000fe20007ffe0ff */
[----:B------:R-:W-:-:S06]  /*02d0*/  IMAD.WIDE.U32 R28, R4, 0x4, R16 ;  /* 0x00000004041c7825 */ /* 0x000fcc00078e0010 */
[----:B------:R-:W3:Y:S01]  /*02e0*/  LDG.E R28, desc[UR6][R28.64] ;  /* 0x000000061c1c7981 */ /* 0x000ee2000c1e1900 */
[----:B--2---:R-:W-:Y:S01]  /*02f0*/  FFMA R25, R22, R18, R25 ;  /* 0x0000001216197223 */ /* 0x004fe20000000019 */
[----:B------:R-:W-:Y:S01]  /*0300*/  IMAD.WIDE.U32 R22, R27, 0x4, R20 ;  /* 0x000000041b167825 */ /* 0x000fe200078e0014 */
[----:B------:R-:W-:-:S05]  /*0310*/  IADD3 R27, PT, PT, R15, -0x1, RZ ;  /* 0xffffffff0f1b7810 */ /* 0x000fca0007ffe0ff */
[----:B------:R-:W-:Y:S01]  /*0320*/  IMAD.WIDE.U32 R26, R27, 0x4, R20 ;  /* 0x000000041b1a7825 */ /* 0x000fe200078e0014 */
[----:B------:R-:W3:Y:S04]  /*0330*/  LDG.E R22, desc[UR6][R22.64] ;  /* 0x0000000616167981 */ /* 0x000ee8000c1e1900 */
[----:B------:R0:W2:Y:S02]  /*0340*/  LDG.E R18, desc[UR6][R26.64] ;  /* 0x000000061a127981 */ /* 0x0000a4000c1e1900 */
[----:B0-----:R-:W-:-:S05]  /*0350*/  IMAD.WIDE.U32 R26, R8, 0x4, R16 ;  /* 0x00000004081a7825 */ /* 0x001fca00078e0010 */
[----:B------:R-:W2:Y:S01]  /*0360*/  LDG.E R19, desc[UR6][R26.64] ;  /* 0x000000061a137981 */ /* 0x000ea2000c1e1900 */
[----:B------:R-:W-:Y:S01]  /*0370*/  IADD3 R23, PT, PT, R15, 0x1, RZ ;  /* 0x000000010f177810 */ /* 0x000fe20007ffe0ff */
[----:B---3--:R-:W-:-:S04]  /*0380*/  FFMA R25, R22, R28, R25 ;  /* 0x0000001c16197223 */ /* 0x008fc80000000019 */
[----:B--2---:R-:W-:Y:S01]  /*0390*/  FFMA R25, R18, R19, R25 ;  /* 0x0000001312197223 */ /* 0x004fe20000000019 */
[----:B------:R-:W-:-:S05]  /*03a0*/  IMAD.WIDE.U32 R18, R15, 0x4, R20 ;  /* 0x000000040f127825 */ /* 0x000fca00078e0014 */
[----:B------:R0:W2:Y:S02]  /*03b0*/  LDG.E R28, desc[UR6][R18.64] ;  /* 0x00000006121c7981 */ /* 0x0000a4000c1e1900 */
[----:B0-----:R-:W-:-:S04]  /*03c0*/  IMAD.WIDE.U32 R18, R23, 0x4, R20 ;  /* 0x0000000417127825 */ /* 0x001fc800078e0014 */
[--C-:B------:R-:W-:Y:S02]  /*03d0*/  IMAD.WIDE.U32 R22, R10, 0x4, R16.reuse ;  /* 0x000000040a167825 */ /* 0x100fe400078e0010 */
[----:B------:R-:W3:Y:S04]  /*03e0*/  LDG.E R18, desc[UR6][R18.64] ;  /* 0x0000000612127981 */ /* 0x000ee8000c1e1900 */
[----:B------:R0:W2:Y:S02]  /*03f0*/  LDG.E R29, desc[UR6][R22.64] ;  /* 0x00000006161d7981 */ /* 0x0000a4000c1e1900 */
[----:B0-----:R-:W-:-:S05]  /*0400*/  IMAD.WIDE.U32 R22, R12, 0x4, R16 ;  /* 0x000000040c167825 */ /* 0x001fca00078e0010 */
[----:B------:R0:W3:Y:S01]  /*0410*/  LDG.E R26, desc[UR6][R22.64] ;  /* 0x00000006161a7981 */ /* 0x0000e2000c1e1900 */
[C---:B------:R-:W-:Y:S02]  /*0420*/  IADD3 R27, PT, PT, R15.reuse, 0x3, RZ ;  /* 0x000000030f1b7810 */ /* 0x040fe40007ffe0ff */
[C---:B0-----:R-:W-:Y:S01]  /*0430*/  IADD3 R23, PT, PT, R15.reuse, 0x4, RZ ;  /* 0x000000040f177810 */ /* 0x041fe20007ffe0ff */
[----:B--2---:R-:W-:Y:S01]  /*0440*/  FFMA R25, R28, R29, R25 ;  /* 0x0000001d1c197223 */ /* 0x004fe20000000019 */
[----:B------:R-:W-:-:S05]  /*0450*/  IADD3 R29, PT, PT, R15, 0x2, RZ ;  /* 0x000000020f1d7810 */ /* 0x000fca0007ffe0ff */
[----:B------:R-:W-:-:S06]  /*0460*/  IMAD.WIDE.U32 R28, R29, 0x4, R20 ;  /* 0x000000041d1c7825 */ /* 0x000fcc00078e0014 */
[----:B------:R-:W2:Y:S01]  /*0470*/  LDG.E R28, desc[UR6][R28.64] ;  /* 0x000000061c1c7981 */ /* 0x000ea2000c1e1900 */
[----:B---3--:R-:W-:Y:S01]  /*0480*/  FFMA R25, R18, R26, R25 ;  /* 0x0000001a12197223 */ /* 0x008fe20000000019 */
[----:B------:R-:W-:-:S04]  /*0490*/  IMAD.WIDE.U32 R18, R14, 0x4, R16 ;  /* 0x000000040e127825 */ /* 0x000fc800078e0010 */
[--C-:B------:R-:W-:Y:S02]  /*04a0*/  IMAD.WIDE.U32 R26, R27, 0x4, R20.reuse ;  /* 0x000000041b1a7825 */ /* 0x100fe400078e0014 */
[----:B------:R-:W2:Y:S02]  /*04b0*/  LDG.E R18, desc[UR6][R18.64] ;  /* 0x0000000612127981 */ /* 0x000ea4000c1e1900 */
[----:B------:R-:W-:Y:S02]  /*04c0*/  IMAD.WIDE.U32 R20, R23, 0x4, R20 ;  /* 0x0000000417147825 */ /* 0x000fe400078e0014 */
[----:B------:R-:W3:Y:S02]  /*04d0*/  LDG.E R26, desc[UR6][R26.64] ;  /* 0x000000061a1a7981 */ /* 0x000ee4000c1e1900 */
[--C-:B------:R-:W-:Y:S02]  /*04e0*/  IMAD.WIDE.U32 R22, R9, 0x4, R16.reuse ;  /* 0x0000000409167825 */ /* 0x100fe400078e0010 */
[----:B------:R-:W4:Y:S02]  /*04f0*/  LDG.E R20, desc[UR6][R20.64] ;  /* 0x0000000614147981 */ /* 0x000f24000c1e1900 */
[----:B------:R-:W-:-:S02]  /*0500*/  IMAD.WIDE.U32 R16, R11, 0x4, R16 ;  /* 0x000000040b107825 */ /* 0x000fc400078e0010 */
[----:B------:R-:W3:Y:S04]  /*0510*/  LDG.E R23, desc[UR6][R22.64] ;  /* 0x0000000616177981 */ /* 0x000ee8000c1e1900 */
[----:B------:R-:W4:Y:S01]  /*0520*/  LDG.E R16, desc[UR6][R16.64] ;  /* 0x0000000610107981 */ /* 0x000f22000c1e1900 */
[----:B------:R-:W-:-:S04]  /*0530*/  IADD3 R24, PT, PT, R24, 0x8, RZ ;  /* 0x0000000818187810 */ /* 0x000fc80007ffe0ff */
[----:B------:R-:W-:Y:S02]  /*0540*/  ISETP.NE.AND P1, PT, R24, RZ, PT ;  /* 0x000000ff1800720c */ /* 0x000fe40003f25270 */
[----:B------:R-:W-:Y:S02]  /*0550*/  IADD3 R15, PT, PT, R15, 0x8, RZ ;  /* 0x000000080f0f7810 */ /* 0x000fe40007ffe0ff */
[C---:B------:R-:W-:Y:S02]  /*0560*/  LEA R4, R5.reuse, R4, 0x3 ;  /* 0x0000000405047211 */ /* 0x040fe400078e18ff */
[C---:B------:R-:W-:Y:S02]  /*0570*/  LEA R8, R5.reuse, R8, 0x3 ;  /* 0x0000000805087211 */ /* 0x040fe400078e18ff */
[C---:B------:R-:W-:Y:S02]  /*0580*/  LEA R10, R5.reuse, R10, 0x3 ;  /* 0x0000000a050a7211 */ /* 0x040fe400078e18ff */
[----:B------:R-:W-:-:S02]  /*0590*/  LEA R12, R5, R12, 0x3 ;  /* 0x0000000c050c7211 */ /* 0x000fc400078e18ff */
[C---:B------:R-:W-:Y:S02]  /*05a0*/  LEA R14, R5.reuse, R14, 0x3 ;  /* 0x0000000e050e7211 */ /* 0x040fe400078e18ff */
[C---:B------:R-:W-:Y:S02]  /*05b0*/  LEA R9, R5.reuse, R9, 0x3 ;  /* 0x0000000905097211 */ /* 0x040fe400078e18ff */
[C---:B------:R-:W-:Y:S02]  /*05c0*/  LEA R11, R5.reuse, R11, 0x3 ;  /* 0x0000000b050b7211 */ /* 0x040fe400078e18ff */
[----:B------:R-:W-:Y:S01]  /*05d0*/  LEA R13, R5, R13, 0x3 ;  /* 0x0000000d050d7211 */ /* 0x000fe200078e18ff */
[----:B--2---:R-:W-:-:S04]  /*05e0*/  FFMA R25, R28, R18, R25 ;  /* 0x000000121c197223 */ /* 0x004fc80000000019 */
[----:B---3--:R-:W-:-:S04]  /*05f0*/  FFMA R25, R26, R23, R25 ;  /* 0x000000171a197223 */ /* 0x008fc80000000019 */
[----:B----4-:R-:W-:Y:S01]  /*0600*/  FFMA R25, R20, R16, R25 ;  /* 0x0000001014197223 */ /* 0x010fe20000000019 */
[----:B------:R-:W-:Y:S06]  /*0610*/  @P1 BRA `(.L_x_2) ;  /* 0xfffffffc000c1947 */ /* 0x000fec000383ffff */
.L_x_1:
[----:B------:R-:W-:Y:S05]  /*0620*/  @!P0 BRA `(.L_x_0) ;  /* 0x0000000400048947 */ /* 0x000fea0003800000 */
[----:B------:R-:W-:Y:S02]  /*0630*/  ISETP.GE.U32.AND P0, PT, R6, 0x4, PT ;  /* 0x000000040600780c */ /* 0x000fe40003f06070 */
[----:B------:R-:W-:-:S04]  /*0640*/  LOP3.LUT R24, R2, 0x3, RZ, 0xc0, !PT ;  /* 0x0000000302187812 */ /* 0x000fc800078ec0ff */
[----:B------:R-:W-:-:S07]  /*0650*/  ISETP.NE.AND P1, PT, R24, RZ, PT ;  /* 0x000000ff1800720c */ /* 0x000fce0003f25270 */
[----:B------:R-:W-:Y:S06]  /*0660*/  @!P0 BRA `(.L_x_3) ;  /* 0x00000000007c8947 */ /* 0x000fec0003800000 */
[----:B------:R-:W0:Y:S01]  /*0670*/  LDC.64 R8, c[0x0][0x398] ;  /* 0x0000e600ff087b82 */ /* 0x000e220000000a00 */
[----:B------:R-:W-:Y:S02]  /*0680*/  IMAD R13, R3, R2, R7 ;  /* 0x00000002030d7224 */ /* 0x000fe400078e0207 */
[----:B------:R-:W-:-:S03]  /*0690*/  IMAD R6, R7, R5, R0 ;  /* 0x0000000507067224 */ /* 0x000fc600078e0200 */
[C---:B------:R-:W-:Y:S02]  /*06a0*/  IADD3 R21, PT, PT, R13.reuse, 0x1, RZ ;  /* 0x000000010d157810 */ /* 0x040fe40007ffe0ff */
[----:B------:R-:W1:Y:S01]  /*06b0*/  LDC.64 R10, c[0x0][0x390] ;  /* 0x0000e400ff0a7b82 */ /* 0x000e620000000a00 */
[C---:B------:R-:W-:Y:S02]  /*06c0*/  IADD3 R15, PT, PT, R13.reuse, 0x2, RZ ;  /* 0x000000020d0f7810 */ /* 0x040fe40007ffe0ff */
[----:B------:R-:W-:Y:S01]  /*06d0*/  IADD3 R27, PT, PT, R13, 0x3, RZ ;  /* 0x000000030d1b7810 */ /* 0x000fe20007ffe0ff */
[C---:B0-----:R-:W-:Y:S01]  /*06e0*/  IMAD.WIDE.U32 R18, R6.reuse, 0x4, R8 ;  /* 0x0000000406127825 */ /* 0x041fe200078e0008 */
[----:B------:R-:W-:-:S04]  /*06f0*/  IADD3 R6, PT, PT, R6, R5, RZ ;  /* 0x0000000506067210 */ /* 0x000fc80007ffe0ff */
[CC--:B------:R-:W-:Y:S01]  /*0700*/  IADD3 R14, PT, PT, R6.reuse, R5.reuse, RZ ;  /* 0x00000005060e7210 */ /* 0x0c0fe20007ffe0ff */
[--C-:B-1----:R-:W-:Y:S01]  /*0710*/  IMAD.WIDE.U32 R22, R13, 0x4, R10.reuse ;  /* 0x000000040d167825 */ /* 0x102fe200078e000a */
[----:B------:R-:W2:Y:S03]  /*0720*/  LDG.E R18, desc[UR6][R18.64] ;  /* 0x0000000612127981 */ /* 0x000ea6000c1e1900 */
[----:B------:R-:W-:Y:S01]  /*0730*/  IMAD.WIDE.U32 R20, R21, 0x4, R10 ;  /* 0x0000000415147825 */ /* 0x000fe200078e000a */
[----:B------:R-:W2:Y:S03]  /*0740*/  LDG.E R4, desc[UR6][R22.64] ;  /* 0x0000000616047981 */ /* 0x000ea6000c1e1900 */
[----:B------:R-:W-:Y:S01]  /*0750*/  IMAD.WIDE.U32 R16, R6, 0x4, R8 ;  /* 0x0000000406107825 */ /* 0x000fe200078e0008 */
[----:B------:R-:W-:Y:S01]  /*0760*/  IADD3 R29, PT, PT, R14, R5, RZ ;  /* 0x000000050e1d7210 */ /* 0x000fe20007ffe0ff */
[----:B------:R-:W3:Y:S02]  /*0770*/  LDG.E R20, desc[UR6][R20.64] ;  /* 0x0000000614147981 */ /* 0x000ee4000c1e1900 */
[----:B------:R-:W-:-:S02]  /*0780*/  IMAD.WIDE.U32 R12, R15, 0x4, R10 ;  /* 0x000000040f0c7825 */ /* 0x000fc400078e000a */
[----:B------:R-:W3:Y:S02]  /*0790*/  LDG.E R17, desc[UR6][R16.64] ;  /* 0x0000000610117981 */ /* 0x000ee4000c1e1900 */
[----:B------:R-:W-:Y:S02]  /*07a0*/  IMAD.WIDE.U32 R14, R14, 0x4, R8 ;  /* 0x000000040e0e7825 */ /* 0x000fe400078e0008 */
[----:B------:R-:W4:Y:S02]  /*07b0*/  LDG.E R13, desc[UR6][R12.64] ;  /* 0x000000060c0d7981 */ /* 0x000f24000c1e1900 */
[----:B------:R-:W-:Y:S02]  /*07c0*/  IMAD.WIDE.U32 R10, R27, 0x4, R10 ;  /* 0x000000041b0a7825 */ /* 0x000fe400078e000a */
[----:B------:R-:W4:Y:S02]  /*07d0*/  LDG.E R14, desc[UR6][R14.64] ;  /* 0x000000060e0e7981 */ /* 0x000f24000c1e1900 */
[----:B------:R-:W-:-:S02]  /*07e0*/  IMAD.WIDE.U32 R8, R29, 0x4, R8 ;  /* 0x000000041d087825 */ /* 0x000fc400078e0008 */
[----:B------:R-:W5:Y:S04]  /*07f0*/  LDG.E R11, desc[UR6][R10.64] ;  /* 0x000000060a0b7981 */ /* 0x000f68000c1e1900 */
[----:B------:R-:W5:Y:S01]  /*0800*/  LDG.E R8, desc[UR6][R8.64] ;  /* 0x0000000608087981 */ /* 0x000f62000c1e1900 */
[----:B------:R-:W-:Y:S01]  /*0810*/  IADD3 R7, PT, PT, R7, 0x4, RZ ;  /* 0x0000000407077810 */ /* 0x000fe20007ffe0ff */
[----:B--2---:R-:W-:-:S04]  /*0820*/  FFMA R25, R4, R18, R25 ;  /* 0x0000001204197223 */ /* 0x004fc80000000019 */
[----:B---3--:R-:W-:-:S04]  /*0830*/  FFMA R20, R20, R17, R25 ;  /* 0x0000001114147223 */ /* 0x008fc80000000019 */
[----:B----4-:R-:W-:-:S04]  /*0840*/  FFMA R20, R13, R14, R20 ;  /* 0x0000000e0d147223 */ /* 0x010fc80000000014 */
[----:B-----5:R-:W-:-:S07]  /*0850*/  FFMA R25, R11, R8, R20 ;  /* 0x000000080b197223 */ /* 0x020fce0000000014 */
.L_x_3:
[----:B------:R-:W-:Y:S05]  /*0860*/  @!P1 BRA `(.L_x_0) ;  /* 0x0000000000749947 */ /* 0x000fea0003800000 */
[----:B------:R-:W0:Y:S01]  /*0870*/  LDC.64 R16, c[0x0][0x390] ;  /* 0x0000e400ff107b82 */ /* 0x000e220000000a00 */
[----:B------:R-:W-:Y:S02]  /*0880*/  ISETP.NE.AND P0, PT, R24, 0x1, PT ;  /* 0x000000011800780c */ /* 0x000fe40003f05270 */
[----:B------:R-:W-:-:S04]  /*0890*/  LOP3.LUT R4, R2, 0x1, RZ, 0xc0, !PT ;  /* 0x0000000102047812 */ /* 0x000fc800078ec0ff */
[----:B------:R-:W-:Y:S01]  /*08a0*/  ISETP.NE.U32.AND P1, PT, R4, 0x1, PT ;  /* 0x000000010400780c */ /* 0x000fe20003f25070 */
[----:B------:R-:W1:Y:S06]  /*08b0*/  LDC.64 R8, c[0x0][0x398] ;  /* 0x0000e600ff087b82 */ /* 0x000e6c0000000a00 */
[----:B------:R-:W-:Y:S02]  /*08c0*/  @P0 IMAD R15, R3, R2, R7 ;  /* 0x00000002030f0224 */ /* 0x000fe400078e0207 */
[----:B------:R-:W2:Y:S01]  /*08d0*/  LDC.64 R10, c[0x0][0x390] ;  /* 0x0000e400ff0a7b82 */ /* 0x000ea20000000a00 */
[C---:B------:R-:W-:Y:S01]  /*08e0*/  @P0 IMAD R14, R7.reuse, R5, R0 ;  /* 0x00000005070e0224 */ /* 0x040fe200078e0200 */
[----:B------:R-:W-:-:S02]  /*08f0*/  @P0 IADD3 R7, PT, PT, R7, 0x2, RZ ;  /* 0x0000000207070810 */ /* 0x000fc40007ffe0ff */
[C---:B------:R-:W-:Y:S02]  /*0900*/  @P0 IADD3 R21, PT, PT, R15.reuse, 0x1, RZ ;  /* 0x000000010f150810 */ /* 0x040fe40007ffe0ff */
[----:B------:R-:W-:Y:S02]  /*0910*/  @P0 IADD3 R23, PT, PT, R14, R5, RZ ;  /* 0x000000050e170210 */ /* 0x000fe40007ffe0ff */
[----:B------:R-:W3:Y:S01]  /*0920*/  LDC.64 R12, c[0x0][0x398] ;  /* 0x0000e600ff0c7b82 */ /* 0x000ee20000000a00 */
[----:B0-----:R-:W-:-:S04]  /*0930*/  @P0 IMAD.WIDE.U32 R18, R15, 0x4, R16 ;  /* 0x000000040f120825 */ /* 0x001fc800078e0010 */
[----:B------:R-:W-:Y:S01]  /*0940*/  @P0 IMAD.WIDE.U32 R16, R21, 0x4, R16 ;  /* 0x0000000415100825 */ /* 0x000fe200078e0010 */
[----:B------:R-:W4:Y:S03]  /*0950*/  @P0 LDG.E R4, desc[UR6][R18.64] ;  /* 0x0000000612040981 */ /* 0x000f26000c1e1900 */
[----:B-1----:R-:W-:Y:S02]  /*0960*/  @P0 IMAD.WIDE.U32 R14, R14, 0x4, R8 ;  /* 0x000000040e0e0825 */ /* 0x002fe400078e0008 */
[----:B------:R-:W5:Y:S02]  /*0970*/  @P0 LDG.E R17, desc[UR6][R16.64] ;  /* 0x0000000610110981 */ /* 0x000f64000c1e1900 */
[----:B------:R-:W-:Y:S02]  /*0980*/  @!P1 IMAD R21, R3, R2, R7 ;  /* 0x0000000203159224 */ /* 0x000fe400078e0207 */
[----:B------:R-:W-:Y:S01]  /*0990*/  @P0 IMAD.WIDE.U32 R8, R23, 0x4, R8 ;  /* 0x0000000417080825 */ /* 0x000fe200078e0008 */
[----:B------:R-:W4:Y:S03]  /*09a0*/  @P0 LDG.E R14, desc[UR6][R14.64] ;  /* 0x000000060e0e0981 */ /* 0x000f26000c1e1900 */
[----:B------:R-:W-:-:S02]  /*09b0*/  @!P1 IMAD R7, R7, R5, R0 ;  /* 0x0000000507079224 */ /* 0x000fc400078e0200 */
[----:B--2---:R-:W-:Y:S01]  /*09c0*/  @!P1 IMAD.WIDE.U32 R10, R21, 0x4, R10 ;  /* 0x00000004150a9825 */ /* 0x004fe200078e000a */
[----:B------:R-:W5:Y:S03]  /*09d0*/  @P0 LDG.E R8, desc[UR6][R8.64] ;  /* 0x0000000608080981 */ /* 0x000f66000c1e1900 */
[----:B---3--:R-:W-:Y:S02]  /*09e0*/  @!P1 IMAD.WIDE.U32 R12, R7, 0x4, R12 ;  /* 0x00000004070c9825 */ /* 0x008fe400078e000c */
[----:B------:R-:W2:Y:S04]  /*09f0*/  @!P1 LDG.E R10, desc[UR6][R10.64] ;  /* 0x000000060a0a9981 */ /* 0x000ea8000c1e1900 */
[----:B------:R-:W2:Y:S01]  /*0a00*/  @!P1 LDG.E R12, desc[UR6][R12.64] ;  /* 0x000000060c0c9981 */ /* 0x000ea2000c1e1900 */
[----:B----4-:R-:W-:-:S04]  /*0a10*/  @P0 FFMA R4, R4, R14, R25 ;  /* 0x0000000e04040223 */ /* 0x010fc80000000019 */
[----:B-----5:R-:W-:-:S04]  /*0a20*/  @P0 FFMA R25, R17, R8, R4 ;  /* 0x0000000811190223 */ /* 0x020fc80000000004 */
[----:B--2---:R-:W-:-:S07]  /*0a30*/  @!P1 FFMA R25, R10, R12, R25 ;  /* 0x0000000c0a199223 */ /* 0x004fce0000000019 */
.L_x_0:
[----:B------:R-:W0:Y:S01]  /*0a40*/  LDC.64 R6, c[0x0][0x3a0] ;  /* 0x0000e800ff067b82 */ /* 0x000e220000000a00 */
[----:B------:R-:W-:-:S04]  /*0a50*/  IMAD R3, R3, R5, R0 ;  /* 0x0000000503037224 */ /* 0x000fc800078e0200 */
[----:B0-----:R-:W-:-:S05]  /*0a60*/  IMAD.WIDE.U32 R2, R3, 0x4, R6 ;  /* 0x0000000403027825 */ /* 0x001fca00078e0006 */
[----:B------:R-:W2:Y:S02]  /*0a70*/  LDG.E R0, desc[UR6][R2.64] ;  /* 0x0000000602007981 */ /* 0x000ea4000c1e1900 */
[----:B--2---:R-:W-:-:S05]  /*0a80*/  FMUL R25, R0, R25 ;  /* 0x0000001900197220 */ /* 0x004fca0000400000 */
[----:B------:R-:W-:Y:S01]  /*0a90*/  STG.E desc[UR6][R2.64], R25 ;  /* 0x0000001902007986 */ /* 0x000fe2000c101906 */
[----:B------:R-:W-:Y:S05]  /*0aa0*/  EXIT ;  /* 0x000000000000794d */ /* 0x000fea0003800000 */
.L_x_4:
[----:B------:R-:W-:-:S00]  /*0ab0*/  BRA `(.L_x_4) ;  /* 0xfffffffc00fc7947 */ /* 0x000fc0000383ffff */
[----:B------:R-:W-:-:S00]  /*0ac0*/  NOP ;  /* 0x0000000000007918 */ /* 0x000fc00000000000 */
        /* <DEDUP_REMOVED lines=11> */
.L_x_5:


//--------------------- .nv.shared.reserved.0     --------------------------
	.section	.nv.shared.reserved.0,"aw",@nobits
	.weak		__nv_reservedSMEM_offset_0_alias
	.size		__nv_reservedSMEM_offset_0_alias, 0, 64
	.other		__nv_reservedSMEM_offset_0_alias,@"STO_CUDA_RESERVED_SHARED STV_DEFAULT"
__nv_reservedSMEM_offset_0_alias:
	.zero		0
	.zero		64


//--------------------- .nv.constant0._Z11sgemm_naiveiiiPKfS0_Pf --------------------------
	.section	.nv.constant0._Z11sgemm_naiveiiiPKfS0_Pf,"a",@progbits
	.sectionflags	@""
	.align	4
.nv.constant0._Z11sgemm_naiveiiiPKfS0_Pf:
	.zero		936


//--------------------- SYMBOLS --------------------------

	.type		.nv.reservedSmem.offset0,@object
	.size		.nv.reservedSmem.offset0,0x4
